//
// Generated by NVIDIA NVVM Compiler
//
// Compiler Build ID: CL-36424714
// Cuda compilation tools, release 13.0, V13.0.88
// Based on NVVM 20.0.0
//

.version 9.0
.target sm_100
.address_size 64

	// .globl	_Z25matrixMultiplyKernel_vec4PKfS0_Pfiii
// _ZZ25matrixMultiplyKernel_vec4PKfS0_PfiiiE2As has been demoted
// _ZZ25matrixMultiplyKernel_vec4PKfS0_PfiiiE2Bs has been demoted

.visible .entry _Z25matrixMultiplyKernel_vec4PKfS0_Pfiii(
	.param .u64 .ptr .align 1 _Z25matrixMultiplyKernel_vec4PKfS0_Pfiii_param_0,
	.param .u64 .ptr .align 1 _Z25matrixMultiplyKernel_vec4PKfS0_Pfiii_param_1,
	.param .u64 .ptr .align 1 _Z25matrixMultiplyKernel_vec4PKfS0_Pfiii_param_2,
	.param .u32 _Z25matrixMultiplyKernel_vec4PKfS0_Pfiii_param_3,
	.param .u32 _Z25matrixMultiplyKernel_vec4PKfS0_Pfiii_param_4,
	.param .u32 _Z25matrixMultiplyKernel_vec4PKfS0_Pfiii_param_5
)
{
	.reg .pred 	%p<39>;
	.reg .b32 	%r<67>;
	.reg .b32 	%f<105>;
	.reg .b64 	%rd<25>;
	// demoted variable
	.shared .align 4 .b8 _ZZ25matrixMultiplyKernel_vec4PKfS0_PfiiiE2As[256];
	// demoted variable
	.shared .align 4 .b8 _ZZ25matrixMultiplyKernel_vec4PKfS0_PfiiiE2Bs[256];
	ld.param.u64 	%rd7, [_Z25matrixMultiplyKernel_vec4PKfS0_Pfiii_param_0];
	ld.param.u64 	%rd8, [_Z25matrixMultiplyKernel_vec4PKfS0_Pfiii_param_1];
	ld.param.u64 	%rd9, [_Z25matrixMultiplyKernel_vec4PKfS0_Pfiii_param_2];
	ld.param.u32 	%r30, [_Z25matrixMultiplyKernel_vec4PKfS0_Pfiii_param_3];
	ld.param.u32 	%r31, [_Z25matrixMultiplyKernel_vec4PKfS0_Pfiii_param_4];
	ld.param.u32 	%r32, [_Z25matrixMultiplyKernel_vec4PKfS0_Pfiii_param_5];
	cvta.to.global.u64 	%rd1, %rd7;
	cvta.to.global.u64 	%rd2, %rd8;
	cvta.to.global.u64 	%rd3, %rd9;
	mov.u32 	%r1, %tid.x;
	mov.u32 	%r63, %tid.y;
	mov.u32 	%r33, %ctaid.x;
	shl.b32 	%r3, %r33, 3;
	mov.u32 	%r34, %ctaid.y;
	shl.b32 	%r35, %r34, 3;
	add.s32 	%r4, %r35, %r63;
	shl.b32 	%r5, %r1, 2;
	add.s32 	%r6, %r3, %r5;
	setp.lt.s32 	%p1, %r31, 1;
	mov.f32 	%f99, 0f00000000;
	mov.f32 	%f100, %f99;
	mov.f32 	%f101, %f99;
	mov.f32 	%f102, %f99;
	@%p1 bra 	$L__BB0_25;
	add.s32 	%r36, %r31, 7;
	shr.u32 	%r37, %r36, 3;
	shl.b32 	%r38, %r63, 5;
	mov.u32 	%r39, _ZZ25matrixMultiplyKernel_vec4PKfS0_PfiiiE2As;
	add.s32 	%r7, %r39, %r38;
	mov.u32 	%r40, _ZZ25matrixMultiplyKernel_vec4PKfS0_PfiiiE2Bs;
	add.s32 	%r41, %r40, %r38;
	shl.b32 	%r42, %r1, 4;
	shl.b32 	%r43, %r5, 2;
	add.s32 	%r8, %r7, %r43;
	add.s32 	%r9, %r41, %r43;
	add.s32 	%r10, %r40, %r42;
	neg.s32 	%r66, %r37;
	mul.lo.s32 	%r65, %r63, %r32;
	shl.b32 	%r13, %r32, 3;
	add.s32 	%r44, %r65, %r3;
	add.s32 	%r64, %r44, %r5;
	add.s32 	%r62, %r5, 1;
	mad.lo.s32 	%r61, %r31, %r4, %r5;
	mov.f32 	%f99, 0f00000000;
	cvt.s64.s32 	%rd16, %r6;
$L__BB0_2:
	setp.ge.s32 	%p2, %r4, %r30;
	add.s32 	%r45, %r62, -1;
	setp.ge.s32 	%p3, %r45, %r31;
	mov.f32 	%f103, 0f00000000;
	or.pred  	%p4, %p2, %p3;
	@%p4 bra 	$L__BB0_4;
	mul.wide.u32 	%rd10, %r61, 4;
	add.s64 	%rd11, %rd1, %rd10;
	ld.global.f32 	%f103, [%rd11];
$L__BB0_4:
	setp.lt.s32 	%p5, %r4, %r30;
	st.shared.f32 	[%r8], %f103;
	setp.lt.s32 	%p6, %r62, %r31;
	and.pred  	%p7, %p5, %p6;
	mul.wide.u32 	%rd12, %r61, 4;
	add.s64 	%rd4, %rd1, %rd12;
	@%p7 bra 	$L__BB0_6;
	mov.b32 	%r46, 0;
	st.shared.u32 	[%r8+4], %r46;
	bra.uni 	$L__BB0_7;
$L__BB0_6:
	ld.global.f32 	%f20, [%rd4+4];
	st.shared.f32 	[%r8+4], %f20;
$L__BB0_7:
	add.s32 	%r47, %r62, 1;
	setp.lt.s32 	%p9, %r47, %r31;
	and.pred  	%p10, %p5, %p9;
	@%p10 bra 	$L__BB0_9;
	mov.b32 	%r48, 0;
	st.shared.u32 	[%r8+8], %r48;
	bra.uni 	$L__BB0_10;
$L__BB0_9:
	ld.global.f32 	%f21, [%rd4+8];
	st.shared.f32 	[%r8+8], %f21;
$L__BB0_10:
	add.s32 	%r49, %r62, 2;
	setp.lt.s32 	%p12, %r49, %r31;
	and.pred  	%p13, %p5, %p12;
	@%p13 bra 	$L__BB0_12;
	mov.b32 	%r50, 0;
	st.shared.u32 	[%r8+12], %r50;
	bra.uni 	$L__BB0_13;
$L__BB0_12:
	ld.global.f32 	%f22, [%rd4+12];
	st.shared.f32 	[%r8+12], %f22;
$L__BB0_13:
	setp.ge.s32 	%p14, %r6, %r32;
	setp.ge.s32 	%p15, %r63, %r31;
	mov.f32 	%f104, 0f00000000;
	or.pred  	%p16, %p15, %p14;
	@%p16 bra 	$L__BB0_15;
	mul.wide.s32 	%rd13, %r64, 4;
	add.s64 	%rd14, %rd2, %rd13;
	ld.global.f32 	%f104, [%rd14];
$L__BB0_15:
	setp.lt.s32 	%p17, %r63, %r31;
	add.s32 	%r51, %r6, 1;
	setp.lt.s32 	%p18, %r51, %r32;
	st.shared.f32 	[%r9], %f104;
	and.pred  	%p19, %p17, %p18;
	cvt.s64.s32 	%rd15, %r65;
	add.s64 	%rd17, %rd16, %rd15;
	shl.b64 	%rd18, %rd17, 2;
	add.s64 	%rd5, %rd2, %rd18;
	@%p19 bra 	$L__BB0_17;
	mov.b32 	%r52, 0;
	st.shared.u32 	[%r9+4], %r52;
	bra.uni 	$L__BB0_18;
$L__BB0_17:
	ld.global.f32 	%f24, [%rd5+4];
	st.shared.f32 	[%r9+4], %f24;
$L__BB0_18:
	add.s32 	%r53, %r6, 2;
	setp.lt.s32 	%p21, %r53, %r32;
	and.pred  	%p22, %p17, %p21;
	@%p22 bra 	$L__BB0_20;
	mov.b32 	%r54, 0;
	st.shared.u32 	[%r9+8], %r54;
	bra.uni 	$L__BB0_21;
$L__BB0_20:
	ld.global.f32 	%f25, [%rd5+8];
	st.shared.f32 	[%r9+8], %f25;
$L__BB0_21:
	add.s32 	%r55, %r6, 3;
	setp.lt.s32 	%p24, %r55, %r32;
	and.pred  	%p25, %p17, %p24;
	@%p25 bra 	$L__BB0_23;
	mov.b32 	%r56, 0;
	st.shared.u32 	[%r9+12], %r56;
	bra.uni 	$L__BB0_24;
$L__BB0_23:
	ld.global.f32 	%f26, [%rd5+12];
	st.shared.f32 	[%r9+12], %f26;
$L__BB0_24:
	bar.sync 	0;
	ld.shared.f32 	%f27, [%r7];
	ld.shared.f32 	%f28, [%r10];
	ld.shared.f32 	%f29, [%r10+4];
	ld.shared.f32 	%f30, [%r10+8];
	ld.shared.f32 	%f31, [%r10+12];
	fma.rn.f32 	%f32, %f27, %f28, %f102;
	fma.rn.f32 	%f33, %f27, %f29, %f101;
	fma.rn.f32 	%f34, %f27, %f30, %f100;
	fma.rn.f32 	%f35, %f27, %f31, %f99;
	ld.shared.f32 	%f36, [%r7+4];
	ld.shared.f32 	%f37, [%r10+32];
	ld.shared.f32 	%f38, [%r10+36];
	ld.shared.f32 	%f39, [%r10+40];
	ld.shared.f32 	%f40, [%r10+44];
	fma.rn.f32 	%f41, %f36, %f37, %f32;
	fma.rn.f32 	%f42, %f36, %f38, %f33;
	fma.rn.f32 	%f43, %f36, %f39, %f34;
	fma.rn.f32 	%f44, %f36, %f40, %f35;
	ld.shared.f32 	%f45, [%r7+8];
	ld.shared.f32 	%f46, [%r10+64];
	ld.shared.f32 	%f47, [%r10+68];
	ld.shared.f32 	%f48, [%r10+72];
	ld.shared.f32 	%f49, [%r10+76];
	fma.rn.f32 	%f50, %f45, %f46, %f41;
	fma.rn.f32 	%f51, %f45, %f47, %f42;
	fma.rn.f32 	%f52, %f45, %f48, %f43;
	fma.rn.f32 	%f53, %f45, %f49, %f44;
	ld.shared.f32 	%f54, [%r7+12];
	ld.shared.f32 	%f55, [%r10+96];
	ld.shared.f32 	%f56, [%r10+100];
	ld.shared.f32 	%f57, [%r10+104];
	ld.shared.f32 	%f58, [%r10+108];
	fma.rn.f32 	%f59, %f54, %f55, %f50;
	fma.rn.f32 	%f60, %f54, %f56, %f51;
	fma.rn.f32 	%f61, %f54, %f57, %f52;
	fma.rn.f32 	%f62, %f54, %f58, %f53;
	ld.shared.f32 	%f63, [%r7+16];
	ld.shared.f32 	%f64, [%r10+128];
	ld.shared.f32 	%f65, [%r10+132];
	ld.shared.f32 	%f66, [%r10+136];
	ld.shared.f32 	%f67, [%r10+140];
	fma.rn.f32 	%f68, %f63, %f64, %f59;
	fma.rn.f32 	%f69, %f63, %f65, %f60;
	fma.rn.f32 	%f70, %f63, %f66, %f61;
	fma.rn.f32 	%f71, %f63, %f67, %f62;
	ld.shared.f32 	%f72, [%r7+20];
	ld.shared.f32 	%f73, [%r10+160];
	ld.shared.f32 	%f74, [%r10+164];
	ld.shared.f32 	%f75, [%r10+168];
	ld.shared.f32 	%f76, [%r10+172];
	fma.rn.f32 	%f77, %f72, %f73, %f68;
	fma.rn.f32 	%f78, %f72, %f74, %f69;
	fma.rn.f32 	%f79, %f72, %f75, %f70;
	fma.rn.f32 	%f80, %f72, %f76, %f71;
	ld.shared.f32 	%f81, [%r7+24];
	ld.shared.f32 	%f82, [%r10+192];
	ld.shared.f32 	%f83, [%r10+196];
	ld.shared.f32 	%f84, [%r10+200];
	ld.shared.f32 	%f85, [%r10+204];
	fma.rn.f32 	%f86, %f81, %f82, %f77;
	fma.rn.f32 	%f87, %f81, %f83, %f78;
	fma.rn.f32 	%f88, %f81, %f84, %f79;
	fma.rn.f32 	%f89, %f81, %f85, %f80;
	ld.shared.f32 	%f90, [%r7+28];
	ld.shared.f32 	%f91, [%r10+224];
	ld.shared.f32 	%f92, [%r10+228];
	ld.shared.f32 	%f93, [%r10+232];
	ld.shared.f32 	%f94, [%r10+236];
	fma.rn.f32 	%f102, %f90, %f91, %f86;
	fma.rn.f32 	%f101, %f90, %f92, %f87;
	fma.rn.f32 	%f100, %f90, %f93, %f88;
	fma.rn.f32 	%f99, %f90, %f94, %f89;
	bar.sync 	0;
	add.s32 	%r66, %r66, 1;
	setp.eq.s32 	%p26, %r66, 0;
	add.s32 	%r65, %r65, %r13;
	add.s32 	%r64, %r64, %r13;
	add.s32 	%r63, %r63, 8;
	add.s32 	%r62, %r62, 8;
	add.s32 	%r61, %r61, 8;
	@%p26 bra 	$L__BB0_25;
	bra.uni 	$L__BB0_2;
$L__BB0_25:
	setp.lt.s32 	%p27, %r4, %r30;
	mul.lo.s32 	%r17, %r32, %r4;
	setp.lt.s32 	%p28, %r6, %r32;
	and.pred  	%p29, %p27, %p28;
	@%p29 bra 	$L__BB0_26;
	bra.uni 	$L__BB0_27;
$L__BB0_26:
	add.s32 	%r57, %r6, %r17;
	mul.wide.s32 	%rd19, %r57, 4;
	add.s64 	%rd20, %rd3, %rd19;
	st.global.f32 	[%rd20], %f102;
$L__BB0_27:
	setp.ge.s32 	%p30, %r4, %r30;
	add.s32 	%r58, %r6, 1;
	setp.ge.s32 	%p31, %r58, %r32;
	cvt.s64.s32 	%rd21, %r17;
	cvt.s64.s32 	%rd22, %r6;
	add.s64 	%rd23, %rd22, %rd21;
	shl.b64 	%rd24, %rd23, 2;
	add.s64 	%rd6, %rd3, %rd24;
	or.pred  	%p32, %p30, %p31;
	@%p32 bra 	$L__BB0_29;
	st.global.f32 	[%rd6+4], %f101;
$L__BB0_29:
	setp.ge.s32 	%p33, %r4, %r30;
	add.s32 	%r59, %r6, 2;
	setp.ge.s32 	%p34, %r59, %r32;
	or.pred  	%p35, %p33, %p34;
	@%p35 bra 	$L__BB0_31;
	st.global.f32 	[%rd6+8], %f100;
$L__BB0_31:
	setp.ge.s32 	%p36, %r4, %r30;
	add.s32 	%r60, %r6, 3;
	setp.ge.s32 	%p37, %r60, %r32;
	or.pred  	%p38, %p36, %p37;
	@%p38 bra 	$L__BB0_33;
	st.global.f32 	[%rd6+12], %f99;
$L__BB0_33:
	ret;

}


// ===== COMPILED SASS (sm_100) =====

	.target	sm_100

	.elftype	@"ET_EXEC"


//--------------------- .note.nv.tkinfo           --------------------------
	.section	.note.nv.tkinfo,"",@"SHT_NOTE"
	.sectionflags	@"SHF_NOTE_NV_TKINFO"
	.tkinfo
        /*0018*/ 	.word	0x00000002
        /*0030*/ 	.string	""
        /*0030*/ 	.string	"ptxas"
        /*0030*/ 	.string	"Cuda compilation tools, release 13.0, V13.0.88"
        /*0030*/ 	.string	"Build cuda_13.0.r13.0/compiler.36424714_0"
        /*0030*/ 	.string	"-arch sm_100 -m 64 "



//--------------------- .note.nv.cuinfo           --------------------------
	.section	.note.nv.cuinfo,"",@"SHT_NOTE"
	.sectionflags	@"SHF_NOTE_NV_CUINFO"
        /*0018*/ 	.short	0x0002
        /*001a*/ 	.short	0x0064
        /*001c*/ 	.short	0x0082
	.zero		2


//--------------------- .nv.info                  --------------------------
	.section	.nv.info,"",@"SHT_CUDA_INFO"
	.align	4


	//----- nvinfo : EIATTR_REGCOUNT
	.align		4
        /*0000*/ 	.byte	0x04, 0x2f
        /*0002*/ 	.short	(.L_1 - .L_0)
	.align		4
.L_0:
        /*0004*/ 	.word	index@(_Z25matrixMultiplyKernel_vec4PKfS0_Pfiii)
        /*0008*/ 	.word	0x00000028


	//----- nvinfo : EIATTR_FRAME_SIZE
	.align		4
.L_1:
        /*000c*/ 	.byte	0x04, 0x11
        /*000e*/ 	.short	(.L_3 - .L_2)
	.align		4
.L_2:
        /*0010*/ 	.word	index@(_Z25matrixMultiplyKernel_vec4PKfS0_Pfiii)
        /*0014*/ 	.word	0x00000000


	//----- nvinfo : EIATTR_MIN_STACK_SIZE
	.align		4
.L_3:
        /*0018*/ 	.byte	0x04, 0x12
        /*001a*/ 	.short	(.L_5 - .L_4)
	.align		4
.L_4:
        /*001c*/ 	.word	index@(_Z25matrixMultiplyKernel_vec4PKfS0_Pfiii)
        /*0020*/ 	.word	0x00000000
.L_5:


//--------------------- .nv.compat                --------------------------
	.section	.nv.compat,"",@"SHT_CUDA_COMPAT_INFO"
	.align	4
        /*0000*/ 	.byte	0x02, 0x09, 0x00, 0x00, 0x02, 0x02, 0x01, 0x00, 0x02, 0x05, 0x05, 0x00, 0x03, 0x07, 0x01, 0x01
        /*0010*/ 	.byte	0x02, 0x03, 0x00, 0x00, 0x02, 0x06, 0x01, 0x00, 0x04, 0x0b, 0x08, 0x00, 0x09, 0x00, 0x00, 0x00
        /*0020*/ 	.byte	0x00, 0x00, 0x00, 0x00


//--------------------- .nv.info._Z25matrixMultiplyKernel_vec4PKfS0_Pfiii --------------------------
	.section	.nv.info._Z25matrixMultiplyKernel_vec4PKfS0_Pfiii,"",@"SHT_CUDA_INFO"
	.sectionflags	@""
	.align	4


	//----- nvinfo : EIATTR_CUDA_API_VERSION
	.align		4
        /*0000*/ 	.byte	0x04, 0x37
        /*0002*/ 	.short	(.L_7 - .L_6)
.L_6:
        /*0004*/ 	.word	0x00000082


	//----- nvinfo : EIATTR_KPARAM_INFO
	.align		4
.L_7:
        /*0008*/ 	.byte	0x04, 0x17
        /*000a*/ 	.short	(.L_9 - .L_8)
.L_8:
        /*000c*/ 	.word	0x00000000
        /*0010*/ 	.short	0x0005
        /*0012*/ 	.short	0x0020
        /*0014*/ 	.byte	0x00, 0xf0, 0x11, 0x00


	//----- nvinfo : EIATTR_KPARAM_INFO
	.align		4
.L_9:
        /*0018*/ 	.byte	0x04, 0x17
        /*001a*/ 	.short	(.L_11 - .L_10)
.L_10:
        /*001c*/ 	.word	0x00000000
        /*0020*/ 	.short	0x0004
        /*0022*/ 	.short	0x001c
        /*0024*/ 	.byte	0x00, 0xf0, 0x11, 0x00


	//----- nvinfo : EIATTR_KPARAM_INFO
	.align		4
.L_11:
        /*0028*/ 	.byte	0x04, 0x17
        /*002a*/ 	.short	(.L_13 - .L_12)
.L_12:
        /*002c*/ 	.word	0x00000000
        /*0030*/ 	.short	0x0003
        /*0032*/ 	.short	0x0018
        /*0034*/ 	.byte	0x00, 0xf0, 0x11, 0x00


	//----- nvinfo : EIATTR_KPARAM_INFO
	.align		4
.L_13:
        /*0038*/ 	.byte	0x04, 0x17
        /*003a*/ 	.short	(.L_15 - .L_14)
.L_14:
        /*003c*/ 	.word	0x00000000
        /*0040*/ 	.short	0x0002
        /*0042*/ 	.short	0x0010
        /*0044*/ 	.byte	0x00, 0xf5, 0x21, 0x00


	//----- nvinfo : EIATTR_KPARAM_INFO
	.align		4
.L_15:
        /*0048*/ 	.byte	0x04, 0x17
        /*004a*/ 	.short	(.L_17 - .L_16)
.L_16:
        /*004c*/ 	.word	0x00000000
        /*0050*/ 	.short	0x0001
        /*0052*/ 	.short	0x0008
        /*0054*/ 	.byte	0x00, 0xf5, 0x21, 0x00


	//----- nvinfo : EIATTR_KPARAM_INFO
	.align		4
.L_17:
        /*0058*/ 	.byte	0x04, 0x17
        /*005a*/ 	.short	(.L_19 - .L_18)
.L_18:
        /*005c*/ 	.word	0x00000000
        /*0060*/ 	.short	0x0000
        /*0062*/ 	.short	0x0000
        /*0064*/ 	.byte	0x00, 0xf5, 0x21, 0x00


	//----- nvinfo : EIATTR_SPARSE_MMA_MASK
	.align		4
.L_19:
        /*0068*/ 	.byte	0x03, 0x50
        /*006a*/ 	.short	0x0000


	//----- nvinfo : EIATTR_MAXREG_COUNT
	.align		4
        /*006c*/ 	.byte	0x03, 0x1b
        /*006e*/ 	.short	0x00ff


	//----- nvinfo : EIATTR_NUM_BARRIERS
	.align		4
        /*0070*/ 	.byte	0x02, 0x4c
        /*0072*/ 	.byte	0x01
	.zero		1


	//----- nvinfo : EIATTR_MERCURY_ISA_VERSION
	.align		4
        /*0074*/ 	.byte	0x03, 0x5f
        /*0076*/ 	.short	0x0101


	//----- nvinfo : EIATTR_VRC_CTA_INIT_COUNT
	.align		4
        /*0078*/ 	.byte	0x02, 0x4a
	.zero		1
	.zero		1


	//----- nvinfo : EIATTR_EXIT_INSTR_OFFSETS
	.align		4
        /*007c*/ 	.byte	0x04, 0x1c
        /*007e*/ 	.short	(.L_21 - .L_20)


	//   ....[0]....
.L_20:
        /*0080*/ 	.word	0x000010d0


	//   ....[1]....
        /*0084*/ 	.word	0x000010f0


	//----- nvinfo : EIATTR_CBANK_PARAM_SIZE
	.align		4
.L_21:
        /*0088*/ 	.byte	0x03, 0x19
        /*008a*/ 	.short	0x0024


	//----- nvinfo : EIATTR_PARAM_CBANK
	.align		4
        /*008c*/ 	.byte	0x04, 0x0a
        /*008e*/ 	.short	(.L_23 - .L_22)
	.align		4
.L_22:
        /*0090*/ 	.word	index@(.nv.constant0._Z25matrixMultiplyKernel_vec4PKfS0_Pfiii)
        /*0094*/ 	.short	0x0380
        /*0096*/ 	.short	0x0024


	//----- nvinfo : EIATTR_SW_WAR
	.align		4
.L_23:
        /*0098*/ 	.byte	0x04, 0x36
        /*009a*/ 	.short	(.L_25 - .L_24)
.L_24:
        /*009c*/ 	.word	0x00000008
.L_25:


//--------------------- .nv.callgraph             --------------------------
	.section	.nv.callgraph,"",@"SHT_CUDA_CALLGRAPH"
	.align	4
	.sectionentsize	8
	.align		4
        /*0000*/ 	.word	0x00000000
	.align		4
        /*0004*/ 	.word	0xffffffff
	.align		4
        /*0008*/ 	.word	0x00000000
	.align		4
        /*000c*/ 	.word	0xfffffffe
	.align		4
        /*0010*/ 	.word	0x00000000
	.align		4
        /*0014*/ 	.word	0xfffffffd
	.align		4
        /*0018*/ 	.word	0x00000000
	.align		4
        /*001c*/ 	.word	0xfffffffc


//--------------------- .text._Z25matrixMultiplyKernel_vec4PKfS0_Pfiii --------------------------
	.section	.text._Z25matrixMultiplyKernel_vec4PKfS0_Pfiii,"ax",@progbits
	.align	128
        .global         _Z25matrixMultiplyKernel_vec4PKfS0_Pfiii
        .type           _Z25matrixMultiplyKernel_vec4PKfS0_Pfiii,@function
        .size           _Z25matrixMultiplyKernel_vec4PKfS0_Pfiii,(.L_x_3 - _Z25matrixMultiplyKernel_vec4PKfS0_Pfiii)
        .other          _Z25matrixMultiplyKernel_vec4PKfS0_Pfiii,@"STO_CUDA_ENTRY STV_DEFAULT"
_Z25matrixMultiplyKernel_vec4PKfS0_Pfiii:
.text._Z25matrixMultiplyKernel_vec4PKfS0_Pfiii:
[----:B------:R-:W-:Y:S01]  /*0000*/  LDC R1, c[0x0][0x37c] ;  /* 0x0000df00ff017b82 */ /* 0x000fe20000000800 */
[----:B------:R-:W0:Y:S01]  /*0010*/  S2R R4, SR_TID.X ;  /* 0x0000000000047919 */ /* 0x000e220000002100 */
[----:B------:R-:W1:Y:S01]  /*0020*/  LDCU UR6, c[0x0][0x39c] ;  /* 0x00007380ff0677ac */ /* 0x000e620008000800 */
[----:B------:R-:W-:Y:S01]  /*0030*/  HFMA2 R18, -RZ, RZ, 0, 0 ;  /* 0x00000000ff127431 */ /* 0x000fe200000001ff */
[----:B------:R-:W-:Y:S01]  /*0040*/  CS2R R16, SRZ ;  /* 0x0000000000107805 */ /* 0x000fe2000001ff00 */
[----:B------:R-:W2:Y:S01]  /*0050*/  S2R R32, SR_TID.Y ;  /* 0x0000000000207919 */ /* 0x000ea20000002200 */
[----:B------:R-:W-:Y:S01]  /*0060*/  MOV R35, RZ ;  /* 0x000000ff00237202 */ /* 0x000fe20000000f00 */
[----:B------:R-:W3:Y:S01]  /*0070*/  LDCU.64 UR8, c[0x0][0x358] ;  /* 0x00006b00ff0877ac */ /* 0x000ee20008000a00 */
[----:B------:R-:W2:Y:S01]  /*0080*/  S2R R27, SR_CTAID.Y ;  /* 0x00000000001b7919 */ /* 0x000ea20000002600 */
[----:B------:R-:W4:Y:S01]  /*0090*/  S2R R5, SR_CTAID.X ;  /* 0x0000000000057919 */ /* 0x000f220000002500 */
[----:B-1----:R-:W-:Y:S01]  /*00a0*/  UISETP.GE.AND UP0, UPT, UR6, 0x1, UPT ;  /* 0x000000010600788c */ /* 0x002fe2000bf06270 */
[----:B0-----:R-:W-:Y:S01]  /*00b0*/  SHF.L.U32 R30, R4, 0x2, RZ ;  /* 0x00000002041e7819 */ /* 0x001fe200000006ff */
[----:B--2---:R-:W-:-:S03]  /*00c0*/  IMAD R27, R27, 0x8, R32 ;  /* 0x000000081b1b7824 */ /* 0x004fc600078e0220 */
[----:B----4-:R-:W-:-:S04]  /*00d0*/  LEA R26, R5, R30, 0x3 ;  /* 0x0000001e051a7211 */ /* 0x010fc800078e18ff */
[----:B---3--:R-:W-:Y:S05]  /*00e0*/  BRA.U !UP0, `(.L_x_0) ;  /* 0x0000000d08907547 */ /* 0x008fea000b800000 */
[----:B------:R-:W0:Y:S01]  /*00f0*/  LDC R29, c[0x0][0x3a0] ;  /* 0x0000e800ff1d7b82 */ /* 0x000e220000000800 */
[----:B------:R-:W1:Y:S01]  /*0100*/  LDCU UR4, c[0x0][0x398] ;  /* 0x00007300ff0477ac */ /* 0x000e620008000800 */
[C---:B------:R-:W-:Y:S01]  /*0110*/  ISETP.GE.AND P3, PT, R30.reuse, UR6, PT ;  /* 0x000000061e007c0c */ /* 0x040fe2000bf66270 */
[----:B------:R-:W-:Y:S01]  /*0120*/  IMAD R28, R27, UR6, R30 ;  /* 0x000000061b1c7c24 */ /* 0x000fe2000f8e021e */
[C---:B------:R-:W-:Y:S01]  /*0130*/  IADD3 R8, PT, PT, R30.reuse, 0x2, RZ ;  /* 0x000000021e087810 */ /* 0x040fe20007ffe0ff */
[----:B------:R-:W2:Y:S01]  /*0140*/  LDCU.64 UR10, c[0x0][0x388] ;  /* 0x00007100ff0a77ac */ /* 0x000ea20008000a00 */
[----:B------:R-:W-:Y:S02]  /*0150*/  IADD3 R0, PT, PT, R30, 0x1, RZ ;  /* 0x000000011e007810 */ /* 0x000fe40007ffe0ff */
[----:B------:R-:W3:Y:S01]  /*0160*/  LDC.64 R2, c[0x0][0x380] ;  /* 0x0000e000ff027b82 */ /* 0x000ee20000000a00 */
[----:B------:R-:W-:Y:S02]  /*0170*/  MOV R17, RZ ;  /* 0x000000ff00117202 */ /* 0x000fe40000000f00 */
[----:B------:R-:W-:-:S02]  /*0180*/  ISETP.GE.AND P0, PT, R32, UR6, PT ;  /* 0x0000000620007c0c */ /* 0x000fc4000bf06270 */
[C---:B-1----:R-:W-:Y:S02]  /*0190*/  ISETP.GE.AND P2, PT, R27.reuse, UR4, PT ;  /* 0x000000041b007c0c */ /* 0x042fe4000bf46270 */
[----:B------:R-:W-:Y:S02]  /*01a0*/  ISETP.GE.OR P3, PT, R27, UR4, P3 ;  /* 0x000000041b007c0c */ /* 0x000fe40009f66670 */
[----:B------:R-:W-:Y:S01]  /*01b0*/  ISETP.LT.AND P4, PT, R8, UR6, !P2 ;  /* 0x0000000608007c0c */ /* 0x000fe2000d781270 */
[-C--:B0-----:R-:W-:Y:S01]  /*01c0*/  IMAD R31, R32, R29.reuse, RZ ;  /* 0x0000001d201f7224 */ /* 0x081fe200078e02ff */
[----:B------:R-:W-:Y:S01]  /*01d0*/  ISETP.GE.AND P1, PT, R26, R29, PT ;  /* 0x0000001d1a00720c */ /* 0x000fe20003f26270 */
[----:B------:R-:W-:Y:S01]  /*01e0*/  VIADD R8, R30, 0x3 ;  /* 0x000000031e087836 */ /* 0x000fe20000000000 */
[----:B------:R-:W-:Y:S02]  /*01f0*/  ISETP.LT.AND P5, PT, R0, UR6, !P2 ;  /* 0x0000000600007c0c */ /* 0x000fe4000d7a1270 */
[----:B------:R-:W-:-:S02]  /*0200*/  ISETP.GE.OR P1, PT, R32, UR6, P1 ;  /* 0x0000000620007c0c */ /* 0x000fc40008f26670 */
[----:B------:R-:W-:Y:S01]  /*0210*/  LEA R5, R5, R31, 0x3 ;  /* 0x0000001f05057211 */ /* 0x000fe200078e18ff */
[----:B---3--:R-:W-:Y:S01]  /*0220*/  IMAD.WIDE.U32 R2, R28, 0x4, R2 ;  /* 0x000000041c027825 */ /* 0x008fe200078e0002 */
[----:B------:R-:W-:Y:S02]  /*0230*/  ISETP.LT.AND P2, PT, R8, UR6, !P2 ;  /* 0x0000000608007c0c */ /* 0x000fe4000d741270 */
[----:B------:R-:W-:Y:S01]  /*0240*/  IADD3 R34, PT, PT, R30, R5, RZ ;  /* 0x000000051e227210 */ /* 0x000fe20007ffe0ff */
[----:B------:R-:W-:Y:S01]  /*0250*/  IMAD.MOV.U32 R5, RZ, RZ, RZ ;  /* 0x000000ffff057224 */ /* 0x000fe200078e00ff */
[C---:B------:R-:W-:Y:S01]  /*0260*/  IADD3 R0, PT, PT, R26.reuse, 0x1, RZ ;  /* 0x000000011a007810 */ /* 0x040fe20007ffe0ff */
[----:B------:R-:W3:Y:S01]  /*0270*/  @P4 LDG.E R13, desc[UR8][R2.64+0x8] ;  /* 0x00000808020d4981 */ /* 0x000ee2000c1e1900 */
[----:B------:R-:W-:Y:S02]  /*0280*/  IADD3 R10, PT, PT, R26, 0x3, RZ ;  /* 0x000000031a0a7810 */ /* 0x000fe40007ffe0ff */
[----:B------:R-:W-:Y:S01]  /*0290*/  ISETP.LT.AND P6, PT, R0, R29, !P0 ;  /* 0x0000001d0000720c */ /* 0x000fe200047c1270 */
[----:B------:R-:W0:Y:S01]  /*02a0*/  @!P1 LDC.64 R6, c[0x0][0x388] ;  /* 0x0000e200ff069b82 */ /* 0x000e220000000a00 */
[----:B------:R-:W4:Y:S01]  /*02b0*/  @!P3 LDG.E R5, desc[UR8][R2.64] ;  /* 0x000000080205b981 */ /* 0x000f22000c1e1900 */
[----:B------:R-:W-:-:S03]  /*02c0*/  SHF.R.S32.HI R0, RZ, 0x1f, R26 ;  /* 0x0000001fff007819 */ /* 0x000fc6000001141a */
[----:B------:R-:W5:Y:S04]  /*02d0*/  @P5 LDG.E R11, desc[UR8][R2.64+0x4] ;  /* 0x00000408020b5981 */ /* 0x000f68000c1e1900 */
[----:B------:R1:W5:Y:S01]  /*02e0*/  @P2 LDG.E R15, desc[UR8][R2.64+0xc] ;  /* 0x00000c08020f2981 */ /* 0x000362000c1e1900 */
[----:B0-----:R-:W-:Y:S01]  /*02f0*/  @!P1 IMAD.WIDE R8, R34, 0x4, R6 ;  /* 0x0000000422089825 */ /* 0x001fe200078e0206 */
[C---:B------:R-:W-:Y:S02]  /*0300*/  IADD3 R6, PT, PT, R26.reuse, 0x2, RZ ;  /* 0x000000021a067810 */ /* 0x040fe40007ffe0ff */
[----:B------:R-:W-:Y:S02]  /*0310*/  IADD3 R7, P3, PT, R26, R31, RZ ;  /* 0x0000001f1a077210 */ /* 0x000fe40007f7e0ff */
[----:B------:R-:W5:Y:S01]  /*0320*/  @!P1 LDG.E R17, desc[UR8][R8.64] ;  /* 0x0000000808119981 */ /* 0x000f62000c1e1900 */
[----:B------:R-:W-:-:S02]  /*0330*/  ISETP.LT.AND P1, PT, R6, R29, !P0 ;  /* 0x0000001d0600720c */ /* 0x000fc40004721270 */
[----:B------:R-:W-:Y:S02]  /*0340*/  ISETP.LT.AND P0, PT, R10, R29, !P0 ;  /* 0x0000001d0a00720c */ /* 0x000fe40004701270 */
[----:B------:R-:W-:Y:S02]  /*0350*/  LEA.HI.X.SX32 R12, R31, R0, 0x1, P3 ;  /* 0x000000001f0c7211 */ /* 0x000fe400018f0eff */
[----:B--2---:R-:W-:-:S04]  /*0360*/  LEA R6, P3, R7, UR10, 0x2 ;  /* 0x0000000a07067c11 */ /* 0x004fc8000f8610ff */
[----:B------:R-:W-:-:S05]  /*0370*/  LEA.HI.X R7, R7, UR11, R12, 0x2, P3 ;  /* 0x0000000b07077c11 */ /* 0x000fca00098f140c */
[----:B------:R-:W2:Y:S04]  /*0380*/  @P6 LDG.E R19, desc[UR8][R6.64+0x4] ;  /* 0x0000040806136981 */ /* 0x000ea8000c1e1900 */
[----:B------:R-:W2:Y:S04]  /*0390*/  @P1 LDG.E R33, desc[UR8][R6.64+0x8] ;  /* 0x0000080806211981 */ /* 0x000ea8000c1e1900 */
[----:B------:R-:W2:Y:S01]  /*03a0*/  @P0 LDG.E R35, desc[UR8][R6.64+0xc] ;  /* 0x00000c0806230981 */ /* 0x000ea2000c1e1900 */
[----:B------:R-:W0:Y:S01]  /*03b0*/  S2UR UR5, SR_CgaCtaId ;  /* 0x00000000000579c3 */ /* 0x000e220000008800 */
[----:B------:R-:W-:-:S02]  /*03c0*/  UMOV UR4, 0x400 ;  /* 0x0000040000047882 */ /* 0x000fc40000000000 */
[----:B0-----:R-:W-:Y:S02]  /*03d0*/  ULEA UR7, UR5, UR4, 0x18 ;  /* 0x0000000405077291 */ /* 0x001fe4000f8ec0ff */
[----:B------:R-:W-:-:S04]  /*03e0*/  UIADD3 UR4, UPT, UPT, UR4, 0x100, URZ ;  /* 0x0000010004047890 */ /* 0x000fc8000fffe0ff */
[----:B------:R-:W-:Y:S01]  /*03f0*/  ULEA UR4, UR5, UR4, 0x18 ;  /* 0x0000000405047291 */ /* 0x000fe2000f8ec0ff */
[----:B------:R-:W-:-:S05]  /*0400*/  LEA R25, R32, UR7, 0x5 ;  /* 0x0000000720197c11 */ /* 0x000fca000f8e28ff */
[----:B-1----:R-:W-:Y:S01]  /*0410*/  LEA R3, R32, UR4, 0x5 ;  /* 0x0000000420037c11 */ /* 0x002fe2000f8e28ff */
[----:B------:R-:W-:-:S03]  /*0420*/  IMAD R24, R4, 0x10, R25 ;  /* 0x0000001004187824 */ /* 0x000fc600078e0219 */
[C---:B------:R-:W-:Y:S02]  /*0430*/  LEA R2, R4.reuse, R3, 0x4 ;  /* 0x0000000304027211 */ /* 0x040fe400078e20ff */
[----:B------:R-:W-:Y:S04]  /*0440*/  @!P5 STS [R24+0x4], RZ ;  /* 0x000004ff1800d388 */ /* 0x000fe80000000800 */
[----:B------:R-:W-:Y:S04]  /*0450*/  @!P4 STS [R24+0x8], RZ ;  /* 0x000008ff1800c388 */ /* 0x000fe80000000800 */
[----:B------:R-:W-:Y:S01]  /*0460*/  @!P2 STS [R24+0xc], RZ ;  /* 0x00000cff1800a388 */ /* 0x000fe20000000800 */
[----:B------:R-:W-:Y:S01]  /*0470*/  LEA R3, R4, UR4, 0x4 ;  /* 0x0000000404037c11 */ /* 0x000fe2000f8e20ff */
[----:B------:R-:W-:-:S04]  /*0480*/  UIADD3 UR4, UPT, UPT, UR6, 0x7, URZ ;  /* 0x0000000706047890 */ /* 0x000fc8000fffe0ff */
[----:B------:R-:W-:-:S04]  /*0490*/  USHF.R.U32.HI UR4, URZ, 0x3, UR4 ;  /* 0x00000003ff047899 */ /* 0x000fc80008011604 */
[----:B------:R-:W-:-:S04]  /*04a0*/  UIADD3 UR4, UPT, UPT, -UR4, 0x1, URZ ;  /* 0x0000000104047890 */ /* 0x000fc8000fffe1ff */
[----:B------:R-:W-:Y:S01]  /*04b0*/  UISETP.NE.AND UP0, UPT, UR4, URZ, UPT ;  /* 0x000000ff0400728c */ /* 0x000fe2000bf05270 */
[----:B---3--:R-:W-:Y:S04]  /*04c0*/  @P4 STS [R24+0x8], R13 ;  /* 0x0000080d18004388 */ /* 0x008fe80000000800 */
[----:B----4-:R-:W-:Y:S04]  /*04d0*/  STS [R24], R5 ;  /* 0x0000000518007388 */ /* 0x010fe80000000800 */
[----:B-----5:R-:W-:Y:S04]  /*04e0*/  @P5 STS [R24+0x4], R11 ;  /* 0x0000040b18005388 */ /* 0x020fe80000000800 */
[----:B------:R-:W-:Y:S04]  /*04f0*/  @P2 STS [R24+0xc], R15 ;  /* 0x00000c0f18002388 */ /* 0x000fe80000000800 */
[----:B------:R-:W-:Y:S04]  /*0500*/  @!P6 STS [R2+0x4], RZ ;  /* 0x000004ff0200e388 */ /* 0x000fe80000000800 */
[----:B------:R-:W-:Y:S04]  /*0510*/  @!P1 STS [R2+0x8], RZ ;  /* 0x000008ff02009388 */ /* 0x000fe80000000800 */
[----:B------:R-:W-:Y:S04]  /*0520*/  @!P0 STS [R2+0xc], RZ ;  /* 0x00000cff02008388 */ /* 0x000fe80000000800 */
[----:B------:R-:W-:Y:S04]  /*0530*/  STS [R2], R17 ;  /* 0x0000001102007388 */ /* 0x000fe80000000800 */
[----:B--2---:R-:W-:Y:S04]  /*0540*/  @P6 STS [R2+0x4], R19 ;  /* 0x0000041302006388 */ /* 0x004fe80000000800 */
[----:B------:R-:W-:Y:S04]  /*0550*/  @P1 STS [R2+0x8], R33 ;  /* 0x0000082102001388 */ /* 0x000fe80000000800 */
[----:B------:R-:W-:Y:S01]  /*0560*/  @P0 STS [R2+0xc], R35 ;  /* 0x00000c2302000388 */ /* 0x000fe20000000800 */
[----:B------:R-:W-:Y:S06]  /*0570*/  BAR.SYNC.DEFER_BLOCKING 0x0 ;  /* 0x0000000000007b1d */ /* 0x000fec0000010000 */
[----:B------:R-:W-:Y:S04]  /*0580*/  LDS.128 R4, [R25] ;  /* 0x0000000019047984 */ /* 0x000fe80000000c00 */
[----:B------:R-:W0:Y:S04]  /*0590*/  LDS.128 R12, [R3] ;  /* 0x00000000030c7984 */ /* 0x000e280000000c00 */
[----:B------:R-:W1:Y:S04]  /*05a0*/  LDS.128 R8, [R3+0x20] ;  /* 0x0000200003087984 */ /* 0x000e680000000c00 */
[----:B------:R-:W2:Y:S04]  /*05b0*/  LDS.128 R20, [R3+0x40] ;  /* 0x0000400003147984 */ /* 0x000ea80000000c00 */
[----:B------:R-:W3:Y:S01]  /*05c0*/  LDS.128 R16, [R3+0x60] ;  /* 0x0000600003107984 */ /* 0x000ee20000000c00 */
[C---:B0-----:R-:W-:Y:S01]  /*05d0*/  FFMA R37, R4.reuse, R12, RZ ;  /* 0x0000000c04257223 */ /* 0x041fe200000000ff */
[C---:B------:R-:W-:Y:S01]  /*05e0*/  FFMA R12, R4.reuse, R13, RZ ;  /* 0x0000000d040c7223 */ /* 0x040fe200000000ff */
[C---:B------:R-:W-:Y:S01]  /*05f0*/  FFMA R13, R4.reuse, R14, RZ ;  /* 0x0000000e040d7223 */ /* 0x040fe200000000ff */
[----:B------:R-:W-:Y:S01]  /*0600*/  FFMA R4, R4, R15, RZ ;  /* 0x0000000f04047223 */ /* 0x000fe200000000ff */
[----:B-1----:R-:W-:Y:S01]  /*0610*/  FFMA R37, R8, R5, R37 ;  /* 0x0000000508257223 */ /* 0x002fe20000000025 */
[C---:B------:R-:W-:Y:S01]  /*0620*/  FFMA R33, R5.reuse, R9, R12 ;  /* 0x0000000905217223 */ /* 0x040fe2000000000c */
[C---:B------:R-:W-:Y:S01]  /*0630*/  FFMA R35, R5.reuse, R10, R13 ;  /* 0x0000000a05237223 */ /* 0x040fe2000000000d */
[----:B------:R-:W-:Y:S01]  /*0640*/  FFMA R4, R5, R11, R4 ;  /* 0x0000000b05047223 */ /* 0x000fe20000000004 */
[----:B------:R-:W-:Y:S04]  /*0650*/  LDS.128 R12, [R3+0x80] ;  /* 0x00008000030c7984 */ /* 0x000fe80000000c00 */
[----:B------:R-:W0:Y:S01]  /*0660*/  LDS.128 R8, [R25+0x10] ;  /* 0x0000100019087984 */ /* 0x000e220000000c00 */
[----:B--2---:R-:W-:Y:S01]  /*0670*/  FFMA R37, R20, R6, R37 ;  /* 0x0000000614257223 */ /* 0x004fe20000000025 */
[C---:B------:R-:W-:Y:S01]  /*0680*/  FFMA R20, R6.reuse, R21, R33 ;  /* 0x0000001506147223 */ /* 0x040fe20000000021 */
[C---:B------:R-:W-:Y:S01]  /*0690*/  FFMA R5, R6.reuse, R22, R35 ;  /* 0x0000001606057223 */ /* 0x040fe20000000023 */
[----:B------:R-:W-:Y:S01]  /*06a0*/  FFMA R4, R6, R23, R4 ;  /* 0x0000001706047223 */ /* 0x000fe20000000004 */
[----:B---3--:R-:W-:Y:S01]  /*06b0*/  FFMA R35, R16, R7, R37 ;  /* 0x0000000710237223 */ /* 0x008fe20000000025 */
[----:B------:R-:W-:-:S02]  /*06c0*/  FFMA R16, R7, R17, R20 ;  /* 0x0000001107107223 */ /* 0x000fc40000000014 */
[----:B------:R-:W1:Y:S01]  /*06d0*/  LDS.128 R20, [R3+0xa0] ;  /* 0x0000a00003147984 */ /* 0x000e620000000c00 */
[C---:B------:R-:W-:Y:S01]  /*06e0*/  FFMA R17, R7.reuse, R18, R5 ;  /* 0x0000001207117223 */ /* 0x040fe20000000005 */
[----:B------:R-:W-:Y:S02]  /*06f0*/  FFMA R36, R7, R19, R4 ;  /* 0x0000001307247223 */ /* 0x000fe40000000004 */
[----:B------:R-:W2:Y:S01]  /*0700*/  LDS.128 R4, [R3+0xc0] ;  /* 0x0000c00003047984 */ /* 0x000ea20000000c00 */
[C---:B0-----:R-:W-:Y:S01]  /*0710*/  FFMA R35, R8.reuse, R12, R35 ;  /* 0x0000000c08237223 */ /* 0x041fe20000000023 */
[C---:B------:R-:W-:Y:S01]  /*0720*/  FFMA R12, R8.reuse, R13, R16 ;  /* 0x0000000d080c7223 */ /* 0x040fe20000000010 */
[C---:B------:R-:W-:Y:S02]  /*0730*/  FFMA R13, R8.reuse, R14, R17 ;  /* 0x0000000e080d7223 */ /* 0x040fe40000000011 */
[----:B------:R-:W0:Y:S01]  /*0740*/  LDS.128 R16, [R3+0xe0] ;  /* 0x0000e00003107984 */ /* 0x000e220000000c00 */
[----:B------:R-:W-:Y:S01]  /*0750*/  FFMA R36, R8, R15, R36 ;  /* 0x0000000f08247223 */ /* 0x000fe20000000024 */
[----:B-1----:R-:W-:Y:S01]  /*0760*/  FFMA R35, R20, R9, R35 ;  /* 0x0000000914237223 */ /* 0x002fe20000000023 */
[C---:B------:R-:W-:Y:S01]  /*0770*/  FFMA R21, R9.reuse, R21, R12 ;  /* 0x0000001509157223 */ /* 0x040fe2000000000c */
[C---:B------:R-:W-:Y:S01]  /*0780*/  FFMA R13, R9.reuse, R22, R13 ;  /* 0x00000016090d7223 */ /* 0x040fe2000000000d */
[----:B------:R-:W-:Y:S01]  /*0790*/  FFMA R36, R9, R23, R36 ;  /* 0x0000001709247223 */ /* 0x000fe20000000024 */
[----:B--2---:R-:W-:Y:S01]  /*07a0*/  FFMA R35, R4, R10, R35 ;  /* 0x0000000a04237223 */ /* 0x004fe20000000023 */
[C---:B------:R-:W-:Y:S01]  /*07b0*/  FFMA R4, R10.reuse, R5, R21 ;  /* 0x000000050a047223 */ /* 0x040fe20000000015 */
[C---:B------:R-:W-:Y:S01]  /*07c0*/  FFMA R13, R10.reuse, R6, R13 ;  /* 0x000000060a0d7223 */ /* 0x040fe2000000000d */
[----:B------:R-:W-:Y:S01]  /*07d0*/  FFMA R36, R10, R7, R36 ;  /* 0x000000070a247223 */ /* 0x000fe20000000024 */
[----:B------:R-:W-:-:S02]  /*07e0*/  LEA R33, R29, R31, 0x3 ;  /* 0x0000001f1d217211 */ /* 0x000fc400078e18ff */
[----:B------:R-:W-:Y:S01]  /*07f0*/  LEA R29, R29, R34, 0x3 ;  /* 0x000000221d1d7211 */ /* 0x000fe200078e18ff */
[----:B0-----:R-:W-:Y:S01]  /*0800*/  FFMA R35, R16, R11, R35 ;  /* 0x0000000b10237223 */ /* 0x001fe20000000023 */
[C---:B------:R-:W-:Y:S01]  /*0810*/  FFMA R16, R11.reuse, R17, R4 ;  /* 0x000000110b107223 */ /* 0x040fe20000000004 */
[C---:B------:R-:W-:Y:S01]  /*0820*/  FFMA R17, R11.reuse, R18, R13 ;  /* 0x000000120b117223 */ /* 0x040fe2000000000d */
[----:B------:R-:W-:Y:S01]  /*0830*/  FFMA R18, R11, R19, R36 ;  /* 0x000000130b127223 */ /* 0x000fe20000000024 */
[----:B------:R-:W-:Y:S06]  /*0840*/  BAR.SYNC.DEFER_BLOCKING 0x0 ;  /* 0x0000000000007b1d */ /* 0x000fec0000010000 */
[----:B------:R-:W-:Y:S05]  /*0850*/  BRA.U !UP0, `(.L_x_0) ;  /* 0x0000000508b47547 */ /* 0x000fea000b800000 */
[----:B------:R-:W-:Y:S01]  /*0860*/  VIADD R31, R32, 0x8 ;  /* 0x00000008201f7836 */ /* 0x000fe20000000000 */
[----:B------:R-:W-:Y:S01]  /*0870*/  IADD3 R30, PT, PT, R30, 0x9, RZ ;  /* 0x000000091e1e7810 */ /* 0x000fe20007ffe0ff */
[----:B------:R-:W0:Y:S01]  /*0880*/  LDCU.64 UR10, c[0x0][0x388] ;  /* 0x00007100ff0a77ac */ /* 0x000e220008000a00 */
[----:B------:R-:W-:Y:S02]  /*0890*/  IADD3 R28, PT, PT, R28, 0x8, RZ ;  /* 0x000000081c1c7810 */ /* 0x000fe40007ffe0ff */
[----:B------:R-:W-:Y:S01]  /*08a0*/  MOV R32, R29 ;  /* 0x0000001d00207202 */ /* 0x000fe20000000f00 */
[----:B------:R-:W1:Y:S06]  /*08b0*/  LDCU.64 UR6, c[0x0][0x398] ;  /* 0x00007300ff0677ac */ /* 0x000e6c0008000a00 */
.L_x_1:
[----:B------:R-:W2:Y:S01]  /*08c0*/  LDC R29, c[0x0][0x3a0] ;  /* 0x0000e800ff1d7b82 */ /* 0x000ea20000000800 */
[C---:B------:R-:W-:Y:S01]  /*08d0*/  VIADD R8, R30.reuse, 0xffffffff ;  /* 0xffffffff1e087836 */ /* 0x040fe20000000000 */
[C---:B-1----:R-:W-:Y:S01]  /*08e0*/  ISETP.GE.AND P1, PT, R27.reuse, UR6, PT ;  /* 0x000000061b007c0c */ /* 0x042fe2000bf26270 */
[----:B------:R-:W-:Y:S01]  /*08f0*/  HFMA2 R11, -RZ, RZ, 0, 0 ;  /* 0x00000000ff0b7431 */ /* 0x000fe200000001ff */
[----:B------:R-:W-:Y:S01]  /*0900*/  IADD3 R9, PT, PT, R30, 0x1, RZ ;  /* 0x000000011e097810 */ /* 0x000fe20007ffe0ff */
[----:B------:R-:W-:Y:S01]  /*0910*/  IMAD.MOV.U32 R19, RZ, RZ, RZ ;  /* 0x000000ffff137224 */ /* 0x000fe200078e00ff */
[----:B------:R-:W-:Y:S02]  /*0920*/  ISETP.GE.AND P3, PT, R8, UR7, PT ;  /* 0x0000000708007c0c */ /* 0x000fe4000bf66270 */
[----:B------:R-:W1:Y:S01]  /*0930*/  LDC.64 R6, c[0x0][0x380] ;  /* 0x0000e000ff067b82 */ /* 0x000e620000000a00 */
[----:B------:R-:W-:Y:S02]  /*0940*/  IADD3 R8, PT, PT, R30, 0x2, RZ ;  /* 0x000000021e087810 */ /* 0x000fe40007ffe0ff */
[----:B------:R-:W-:-:S02]  /*0950*/  ISETP.GE.OR P3, PT, R27, UR6, P3 ;  /* 0x000000061b007c0c */ /* 0x000fc40009f66670 */
[----:B------:R-:W-:Y:S02]  /*0960*/  ISETP.LT.AND P6, PT, R9, UR7, !P1 ;  /* 0x0000000709007c0c */ /* 0x000fe4000cfc1270 */
[----:B------:R-:W-:Y:S02]  /*0970*/  ISETP.LT.AND P5, PT, R8, UR7, !P1 ;  /* 0x0000000708007c0c */ /* 0x000fe4000cfa1270 */
[----:B------:R-:W-:Y:S02]  /*0980*/  ISETP.GE.AND P0, PT, R31, UR7, PT ;  /* 0x000000071f007c0c */ /* 0x000fe4000bf06270 */
[C---:B------:R-:W-:Y:S02]  /*0990*/  IADD3 R10, PT, PT, R26.reuse, 0x1, RZ ;  /* 0x000000011a0a7810 */ /* 0x040fe40007ffe0ff */
[----:B------:R-:W-:Y:S02]  /*09a0*/  IADD3 R12, PT, PT, R26, 0x3, RZ ;  /* 0x000000031a0c7810 */ /* 0x000fe40007ffe0ff */
[----:B------:R-:W-:-:S02]  /*09b0*/  ISETP.LT.AND P1, PT, R30, UR7, !P1 ;  /* 0x000000071e007c0c */ /* 0x000fc4000cf21270 */
[-C--:B--2---:R-:W-:Y:S02]  /*09c0*/  ISETP.GE.AND P2, PT, R26, R29.reuse, PT ;  /* 0x0000001d1a00720c */ /* 0x084fe40003f46270 */
[----:B------:R-:W-:Y:S02]  /*09d0*/  ISETP.LT.AND P4, PT, R10, R29, !P0 ;  /* 0x0000001d0a00720c */ /* 0x000fe40004781270 */
[----:B------:R-:W-:Y:S01]  /*09e0*/  ISETP.GE.OR P2, PT, R31, UR7, P2 ;  /* 0x000000071f007c0c */ /* 0x000fe20009746670 */
[----:B-1----:R-:W-:-:S05]  /*09f0*/  IMAD.WIDE.U32 R6, R28, 0x4, R6 ;  /* 0x000000041c067825 */ /* 0x002fca00078e0006 */
[----:B------:R-:W2:Y:S04]  /*0a00*/  @!P3 LDG.E R11, desc[UR8][R6.64] ;  /* 0x00000008060bb981 */ /* 0x000ea8000c1e1900 */
[----:B------:R-:W3:Y:S03]  /*0a10*/  @P1 LDG.E R15, desc[UR8][R6.64+0x4] ;  /* 0x00000408060f1981 */ /* 0x000ee6000c1e1900 */
[----:B------:R-:W1:Y:S01]  /*0a20*/  @!P2 LDC.64 R4, c[0x0][0x388] ;  /* 0x0000e200ff04ab82 */ /* 0x000e620000000a00 */
[----:B------:R-:W4:Y:S04]  /*0a30*/  @P6 LDG.E R13, desc[UR8][R6.64+0x8] ;  /* 0x00000808060d6981 */ /* 0x000f28000c1e1900 */
[----:B------:R-:W5:Y:S01]  /*0a40*/  @P5 LDG.E R21, desc[UR8][R6.64+0xc] ;  /* 0x00000c0806155981 */ /* 0x000f62000c1e1900 */
[----:B-1----:R-:W-:Y:S01]  /*0a50*/  @!P2 IMAD.WIDE R8, R32, 0x4, R4 ;  /* 0x000000042008a825 */ /* 0x002fe200078e0204 */
[----:B------:R-:W-:-:S02]  /*0a60*/  IADD3 R4, PT, PT, R26, 0x2, RZ ;  /* 0x000000021a047810 */ /* 0x000fc40007ffe0ff */
[----:B------:R-:W-:Y:S02]  /*0a70*/  IADD3 R5, P3, PT, R26, R33, RZ ;  /* 0x000000211a057210 */ /* 0x000fe40007f7e0ff */
[----:B------:R-:W5:Y:S01]  /*0a80*/  @!P2 LDG.E R19, desc[UR8][R8.64] ;  /* 0x000000080813a981 */ /* 0x000f62000c1e1900 */
[-C--:B------:R-:W-:Y:S02]  /*0a90*/  ISETP.LT.AND P2, PT, R4, R29.reuse, !P0 ;  /* 0x0000001d0400720c */ /* 0x080fe40004741270 */
[----:B------:R-:W-:Y:S02]  /*0aa0*/  ISETP.LT.AND P0, PT, R12, R29, !P0 ;  /* 0x0000001d0c00720c */ /* 0x000fe40004701270 */
[----:B------:R-:W-:Y:S02]  /*0ab0*/  LEA.HI.X.SX32 R10, R33, R0, 0x1, P3 ;  /* 0x00000000210a7211 */ /* 0x000fe400018f0eff */
[----:B0-----:R-:W-:-:S04]  /*0ac0*/  LEA R4, P3, R5, UR10, 0x2 ;  /* 0x0000000a05047c11 */ /* 0x001fc8000f8610ff */
[----:B------:R-:W-:-:S05]  /*0ad0*/  LEA.HI.X R5, R5, UR11, R10, 0x2, P3 ;  /* 0x0000000b05057c11 */ /* 0x000fca00098f140a */
[----:B------:R-:W5:Y:S04]  /*0ae0*/  @P4 LDG.E R37, desc[UR8][R4.64+0x4] ;  /* 0x0000040804254981 */ /* 0x000f68000c1e1900 */
[----:B------:R-:W5:Y:S04]  /*0af0*/  @P2 LDG.E R36, desc[UR8][R4.64+0x8] ;  /* 0x0000080804242981 */ /* 0x000f68000c1e1900 */
[----:B------:R-:W5:Y:S04]  /*0b00*/  @P0 LDG.E R34, desc[UR8][R4.64+0xc] ;  /* 0x00000c0804220981 */ /* 0x000f68000c1e1900 */
[----:B------:R-:W-:Y:S04]  /*0b10*/  @!P1 STS [R24+0x4], RZ ;  /* 0x000004ff18009388 */ /* 0x000fe80000000800 */
[----:B------:R-:W-:Y:S04]  /*0b20*/  @!P6 STS [R24+0x8], RZ ;  /* 0x000008ff1800e388 */ /* 0x000fe80000000800 */
[----:B------:R-:W-:Y:S01]  /*0b30*/  @!P5 STS [R24+0xc], RZ ;  /* 0x00000cff1800d388 */ /* 0x000fe20000000800 */
[----:B------:R-:W-:-:S04]  /*0b40*/  UIADD3 UR4, UPT, UPT, UR4, 0x1, URZ ;  /* 0x0000000104047890 */ /* 0x000fc8000fffe0ff */
[----:B------:R-:W-:Y:S01]  /*0b50*/  UISETP.NE.AND UP0, UPT, UR4, URZ, UPT ;  /* 0x000000ff0400728c */ /* 0x000fe2000bf05270 */
[C---:B------:R-:W-:Y:S01]  /*0b60*/  IMAD R33, R29.reuse, 0x8, R33 ;  /* 0x000000081d217824 */ /* 0x040fe200078e0221 */
[----:B------:R-:W-:Y:S01]  /*0b70*/  LEA R32, R29, R32, 0x3 ;  /* 0x000000201d207211 */ /* 0x000fe200078e18ff */
[----:B------:R-:W-:Y:S01]  /*0b80*/  VIADD R31, R31, 0x8 ;  /* 0x000000081f1f7836 */ /* 0x000fe20000000000 */
[----:B------:R-:W-:Y:S02]  /*0b90*/  IADD3 R30, PT, PT, R30, 0x8, RZ ;  /* 0x000000081e1e7810 */ /* 0x000fe40007ffe0ff */
[----:B------:R-:W-:Y:S01]  /*0ba0*/  IADD3 R28, PT, PT, R28, 0x8, RZ ;  /* 0x000000081c1c7810 */ /* 0x000fe20007ffe0ff */
[----:B--2---:R-:W-:Y:S04]  /*0bb0*/  STS [R24], R11 ;  /* 0x0000000b18007388 */ /* 0x004fe80000000800 */
[----:B---3--:R-:W-:Y:S04]  /*0bc0*/  @P1 STS [R24+0x4], R15 ;  /* 0x0000040f18001388 */ /* 0x008fe80000000800 */
[----:B----4-:R-:W-:Y:S04]  /*0bd0*/  @P6 STS [R24+0x8], R13 ;  /* 0x0000080d18006388 */ /* 0x010fe80000000800 */
[----:B-----5:R-:W-:Y:S04]  /*0be0*/  @P5 STS [R24+0xc], R21 ;  /* 0x00000c1518005388 */ /* 0x020fe80000000800 */
[----:B------:R-:W-:Y:S04]  /*0bf0*/  @!P4 STS [R2+0x4], RZ ;  /* 0x000004ff0200c388 */ /* 0x000fe80000000800 */
[----:B------:R-:W-:Y:S04]  /*0c00*/  @!P2 STS [R2+0x8], RZ ;  /* 0x000008ff0200a388 */ /* 0x000fe80000000800 */
[----:B------:R-:W-:Y:S04]  /*0c10*/  @!P0 STS [R2+0xc], RZ ;  /* 0x00000cff02008388 */ /* 0x000fe80000000800 */
[----:B------:R-:W-:Y:S04]  /*0c20*/  STS [R2], R19 ;  /* 0x0000001302007388 */ /* 0x000fe80000000800 */
[----:B------:R-:W-:Y:S04]  /*0c30*/  @P4 STS [R2+0x4], R37 ;  /* 0x0000042502004388 */ /* 0x000fe80000000800 */
[----:B------:R-:W-:Y:S04]  /*0c40*/  @P2 STS [R2+0x8], R36 ;  /* 0x0000082402002388 */ /* 0x000fe80000000800 */
[----:B------:R-:W-:Y:S01]  /*0c50*/  @P0 STS [R2+0xc], R34 ;  /* 0x00000c2202000388 */ /* 0x000fe20000000800 */
[----:B------:R-:W-:Y:S06]  /*0c60*/  BAR.SYNC.DEFER_BLOCKING 0x0 ;  /* 0x0000000000007b1d */ /* 0x000fec0000010000 */
[----:B------:R-:W-:Y:S04]  /*0c70*/  LDS.128 R12, [R25] ;  /* 0x00000000190c7984 */ /* 0x000fe80000000c00 */
[----:B------:R-:W0:Y:S04]  /*0c80*/  LDS.128 R8, [R3] ;  /* 0x0000000003087984 */ /* 0x000e280000000c00 */
[----:B------:R-:W1:Y:S04]  /*0c90*/  LDS.128 R4, [R3+0x20] ;  /* 0x0000200003047984 */ /* 0x000e680000000c00 */
[----:B------:R-:W2:Y:S01]  /*0ca0*/  LDS.128 R20, [R3+0x40] ;  /* 0x0000400003147984 */ /* 0x000ea20000000c00 */
[C---:B0-----:R-:W-:Y:S01]  /*0cb0*/  FFMA R35, R12.reuse, R8, R35 ;  /* 0x000000080c237223 */ /* 0x041fe20000000023 */
[C---:B------:R-:W-:Y:S01]  /*0cc0*/  FFMA R8, R12.reuse, R9, R16 ;  /* 0x000000090c087223 */ /* 0x040fe20000000010 */
[C---:B------:R-:W-:Y:S01]  /*0cd0*/  FFMA R37, R12.reuse, R10, R17 ;  /* 0x0000000a0c257223 */ /* 0x040fe20000000011 */
[----:B------:R-:W-:Y:S01]  /*0ce0*/  FFMA R12, R12, R11, R18 ;  /* 0x0000000b0c0c7223 */ /* 0x000fe20000000012 */
[----:B-1----:R-:W-:Y:S01]  /*0cf0*/  FFMA R9, R4, R13, R35 ;  /* 0x0000000d04097223 */ /* 0x002fe20000000023 */
[----:B------:R-:W0:Y:S01]  /*0d00*/  LDS.128 R16, [R3+0x60] ;  /* 0x0000600003107984 */ /* 0x000e220000000c00 */
[C---:B------:R-:W-:Y:S01]  /*0d10*/  FFMA R35, R13.reuse, R5, R8 ;  /* 0x000000050d237223 */ /* 0x040fe20000000008 */
[C---:B------:R-:W-:Y:S01]  /*0d20*/  FFMA R37, R13.reuse, R6, R37 ;  /* 0x000000060d257223 */ /* 0x040fe20000000025 */
[----:B------:R-:W-:Y:S01]  /*0d30*/  FFMA R12, R13, R7, R12 ;  /* 0x000000070d0c7223 */ /* 0x000fe2000000000c */
[----:B--2---:R-:W-:Y:S01]  /*0d40*/  FFMA R13, R20, R14, R9 ;  /* 0x0000000e140d7223 */ /* 0x004fe20000000009 */
[----:B------:R-:W-:Y:S04]  /*0d50*/  LDS.128 R4, [R25+0x10] ;  /* 0x0000100019047984 */ /* 0x000fe80000000c00 */
[----:B------:R-:W1:Y:S01]  /*0d60*/  LDS.128 R8, [R3+0x80] ;  /* 0x0000800003087984 */ /* 0x000e620000000c00 */
[C---:B------:R-:W-:Y:S01]  /*0d70*/  FFMA R20, R14.reuse, R21, R35 ;  /* 0x000000150e147223 */ /* 0x040fe20000000023 */
[C---:B------:R-:W-:Y:S01]  /*0d80*/  FFMA R37, R14.reuse, R22, R37 ;  /* 0x000000160e257223 */ /* 0x040fe20000000025 */
[----:B------:R-:W-:Y:S01]  /*0d90*/  FFMA R12, R14, R23, R12 ;  /* 0x000000170e0c7223 */ /* 0x000fe2000000000c */
[----:B0-----:R-:W-:Y:S01]  /*0da0*/  FFMA R13, R16, R15, R13 ;  /* 0x0000000f100d7223 */ /* 0x001fe2000000000d */
[----:B------:R-:W-:-:S02]  /*0db0*/  FFMA R16, R15, R17, R20 ;  /* 0x000000110f107223 */ /* 0x000fc40000000014 */
[----:B------:R-:W0:Y:S01]  /*0dc0*/  LDS.128 R20, [R3+0xa0] ;  /* 0x0000a00003147984 */ /* 0x000e220000000c00 */
[C---:B------:R-:W-:Y:S01]  /*0dd0*/  FFMA R17, R15.reuse, R18, R37 ;  /* 0x000000120f117223 */ /* 0x040fe20000000025 */
[----:B------:R-:W-:Y:S01]  /*0de0*/  FFMA R34, R15, R19, R12 ;  /* 0x000000130f227223 */ /* 0x000fe2000000000c */
[C---:B-1----:R-:W-:Y:S02]  /*0df0*/  FFMA R35, R4.reuse, R8, R13 ;  /* 0x0000000804237223 */ /* 0x042fe4000000000d */
[----:B------:R-:W1:Y:S01]  /*0e00*/  LDS.128 R12, [R3+0xc0] ;  /* 0x0000c000030c7984 */ /* 0x000e620000000c00 */
[C---:B------:R-:W-:Y:S01]  /*0e10*/  FFMA R8, R4.reuse, R9, R16 ;  /* 0x0000000904087223 */ /* 0x040fe20000000010 */
[C---:B------:R-:W-:Y:S02]  /*0e20*/  FFMA R9, R4.reuse, R10, R17 ;  /* 0x0000000a04097223 */ /* 0x040fe40000000011 */
[----:B------:R-:W2:Y:S01]  /*0e30*/  LDS.128 R16, [R3+0xe0] ;  /* 0x0000e00003107984 */ /* 0x000ea20000000c00 */
[----:B------:R-:W-:Y:S01]  /*0e40*/  FFMA R34, R4, R11, R34 ;  /* 0x0000000b04227223 */ /* 0x000fe20000000022 */
[----:B0-----:R-:W-:Y:S01]  /*0e50*/  FFMA R35, R20, R5, R35 ;  /* 0x0000000514237223 */ /* 0x001fe20000000023 */
[C---:B------:R-:W-:Y:S01]  /*0e60*/  FFMA R21, R5.reuse, R21, R8 ;  /* 0x0000001505157223 */ /* 0x040fe20000000008 */
[C---:B------:R-:W-:Y:S01]  /*0e70*/  FFMA R9, R5.reuse, R22, R9 ;  /* 0x0000001605097223 */ /* 0x040fe20000000009 */
        /* <DEDUP_REMOVED lines=9> */
[----:B------:R-:W-:Y:S06]  /*0f10*/  BAR.SYNC.DEFER_BLOCKING 0x0 ;  /* 0x0000000000007b1d */ /* 0x000fec0000010000 */
[----:B------:R-:W-:Y:S05]  /*0f20*/  BRA.U UP0, `(.L_x_1) ;  /* 0xfffffff900647547 */ /* 0x000fea000b83ffff */
.L_x_0:
[----:B------:R-:W0:Y:S01]  /*0f30*/  LDCU UR12, c[0x0][0x3a0] ;  /* 0x00007400ff0c77ac */ /* 0x000e220008000800 */
[C---:B------:R-:W-:Y:S02]  /*0f40*/  IADD3 R0, PT, PT, R26.reuse, 0x1, RZ ;  /* 0x000000011a007810 */ /* 0x040fe40007ffe0ff */
[C---:B------:R-:W-:Y:S01]  /*0f50*/  IADD3 R4, PT, PT, R26.reuse, 0x2, RZ ;  /* 0x000000021a047810 */ /* 0x040fe20007ffe0ff */
[----:B------:R-:W1:Y:S01]  /*0f60*/  LDCU UR13, c[0x0][0x398] ;  /* 0x00007300ff0d77ac */ /* 0x000e620008000800 */
[C---:B------:R-:W-:Y:S01]  /*0f70*/  IADD3 R6, PT, PT, R26.reuse, 0x3, RZ ;  /* 0x000000031a067810 */ /* 0x040fe20007ffe0ff */
[----:B------:R-:W2:Y:S01]  /*0f80*/  LDCU.64 UR4, c[0x0][0x390] ;  /* 0x00007200ff0477ac */ /* 0x000ea20008000a00 */
[----:B0-----:R-:W-:Y:S01]  /*0f90*/  ISETP.GE.AND P0, PT, R26, UR12, PT ;  /* 0x0000000c1a007c0c */ /* 0x001fe2000bf06270 */
[C---:B------:R-:W-:Y:S01]  /*0fa0*/  IMAD R5, R27.reuse, UR12, RZ ;  /* 0x0000000c1b057c24 */ /* 0x040fe2000f8e02ff */
[----:B------:R-:W-:Y:S02]  /*0fb0*/  ISETP.GE.AND P1, PT, R0, UR12, PT ;  /* 0x0000000c00007c0c */ /* 0x000fe4000bf26270 */
[----:B-1----:R-:W-:-:S02]  /*0fc0*/  ISETP.LT.AND P0, PT, R27, UR13, !P0 ;  /* 0x0000000d1b007c0c */ /* 0x002fc4000c701270 */
[----:B------:R-:W-:Y:S02]  /*0fd0*/  SHF.R.S32.HI R7, RZ, 0x1f, R5 ;  /* 0x0000001fff077819 */ /* 0x000fe40000011405 */
[----:B------:R-:W-:Y:S02]  /*0fe0*/  IADD3 R0, P3, PT, R26, R5, RZ ;  /* 0x000000051a007210 */ /* 0x000fe40007f7e0ff */
[----:B------:R-:W-:Y:S02]  /*0ff0*/  ISETP.GE.AND P2, PT, R4, UR12, PT ;  /* 0x0000000c04007c0c */ /* 0x000fe4000bf46270 */
[----:B------:R-:W-:Y:S02]  /*1000*/  LEA.HI.X.SX32 R7, R26, R7, 0x1, P3 ;  /* 0x000000071a077211 */ /* 0x000fe400018f0eff */
[----:B------:R-:W-:Y:S02]  /*1010*/  ISETP.GE.AND P3, PT, R6, UR12, PT ;  /* 0x0000000c06007c0c */ /* 0x000fe4000bf66270 */
[C---:B------:R-:W-:Y:S01]  /*1020*/  ISETP.GE.OR P1, PT, R27.reuse, UR13, P1 ;  /* 0x0000000d1b007c0c */ /* 0x040fe20008f26670 */
[----:B------:R-:W0:Y:S01]  /*1030*/  @P0 LDC.64 R2, c[0x0][0x390] ;  /* 0x0000e400ff020b82 */ /* 0x000e220000000a00 */
[----:B------:R-:W-:-:S02]  /*1040*/  ISETP.GE.OR P2, PT, R27, UR13, P2 ;  /* 0x0000000d1b007c0c */ /* 0x000fc40009746670 */
[----:B------:R-:W-:Y:S02]  /*1050*/  ISETP.GE.OR P3, PT, R27, UR13, P3 ;  /* 0x0000000d1b007c0c */ /* 0x000fe40009f66670 */
[----:B------:R-:W-:Y:S02]  /*1060*/  @P0 IADD3 R5, PT, PT, R26, R5, RZ ;  /* 0x000000051a050210 */ /* 0x000fe40007ffe0ff */
[----:B--2---:R-:W-:-:S03]  /*1070*/  LEA R4, P4, R0, UR4, 0x2 ;  /* 0x0000000400047c11 */ /* 0x004fc6000f8810ff */
[----:B0-----:R-:W-:Y:S01]  /*1080*/  @P0 IMAD.WIDE R2, R5, 0x4, R2 ;  /* 0x0000000405020825 */ /* 0x001fe200078e0202 */
[----:B------:R-:W-:-:S04]  /*1090*/  LEA.HI.X R5, R0, UR5, R7, 0x2, P4 ;  /* 0x0000000500057c11 */ /* 0x000fc8000a0f1407 */
[----:B------:R0:W-:Y:S04]  /*10a0*/  @P0 STG.E desc[UR8][R2.64], R35 ;  /* 0x0000002302000986 */ /* 0x0001e8000c101908 */
[----:B------:R0:W-:Y:S04]  /*10b0*/  @!P1 STG.E desc[UR8][R4.64+0x4], R16 ;  /* 0x0000041004009986 */ /* 0x0001e8000c101908 */
[----:B------:R0:W-:Y:S01]  /*10c0*/  @!P2 STG.E desc[UR8][R4.64+0x8], R17 ;  /* 0x000008110400a986 */ /* 0x0001e2000c101908 */
[----:B------:R-:W-:Y:S05]  /*10d0*/  @P3 EXIT ;  /* 0x000000000000394d */ /* 0x000fea0003800000 */
[----:B------:R-:W-:Y:S01]  /*10e0*/  STG.E desc[UR8][R4.64+0xc], R18 ;  /* 0x00000c1204007986 */ /* 0x000fe2000c101908 */
[----:B------:R-:W-:Y:S05]  /*10f0*/  EXIT ;  /* 0x000000000000794d */ /* 0x000fea0003800000 */
.L_x_2:
[----:B------:R-:W-:-:S00]  /*1100*/  BRA `(.L_x_2) ;  /* 0xfffffffc00fc7947 */ /* 0x000fc0000383ffff */
[----:B------:R-:W-:-:S00]  /*1110*/  NOP ;  /* 0x0000000000007918 */ /* 0x000fc00000000000 */
        /* <DEDUP_REMOVED lines=14> */
.L_x_3:


//--------------------- .nv.shared._Z25matrixMultiplyKernel_vec4PKfS0_Pfiii --------------------------
	.section	.nv.shared._Z25matrixMultiplyKernel_vec4PKfS0_Pfiii,"aw",@nobits
	.sectionflags	@""
	.align	4
.nv.shared._Z25matrixMultiplyKernel_vec4PKfS0_Pfiii:
	.zero		1536


//--------------------- .nv.shared.reserved.0     --------------------------
	.section	.nv.shared.reserved.0,"aw",@nobits
	.weak		__nv_reservedSMEM_offset_0_alias
	.size		__nv_reservedSMEM_offset_0_alias, 0, 64
	.other		__nv_reservedSMEM_offset_0_alias,@"STO_CUDA_RESERVED_SHARED STV_DEFAULT"
__nv_reservedSMEM_offset_0_alias:
	.zero		0
	.zero		64


//--------------------- .nv.constant0._Z25matrixMultiplyKernel_vec4PKfS0_Pfiii --------------------------
	.section	.nv.constant0._Z25matrixMultiplyKernel_vec4PKfS0_Pfiii,"a",@progbits
	.sectionflags	@""
	.align	4
.nv.constant0._Z25matrixMultiplyKernel_vec4PKfS0_Pfiii:
	.zero		932


//--------------------- SYMBOLS --------------------------

	.type		.nv.reservedSmem.offset0,@object
	.size		.nv.reservedSmem.offset0,0x4
	.type		.nv.reservedSmem.cap,@object
	.size		.nv.reservedSmem.cap,0x4
